	.headerflags	@"EF_CUDA_TEXMODE_UNIFIED EF_CUDA_64BIT_ADDRESS EF_CUDA_ACCELERATORS EF_CUDA_SM90 EF_CUDA_VIRTUAL_SM(EF_CUDA_SM90)"
	.elftype	@"ET_EXEC"


//--------------------- .nv.info                  --------------------------
	.section	.nv.info,"",@"SHT_CUDA_INFO"
	.align	4


	//----- nvinfo : EIATTR_REGCOUNT
	.align		4
        /*0000*/ 	.byte	0x04, 0x2f
        /*0002*/ 	.short	(.L_1 - .L_0)
	.align		4
.L_0:
        /*0004*/ 	.word	index@(triton_poi_fused__to_copy_add_arange_clamp_mul_sub_29)
        /*0008*/ 	.word	0x0000000a


	//----- nvinfo : EIATTR_MIN_STACK_SIZE
	.align		4
.L_1:
        /*000c*/ 	.byte	0x04, 0x12
        /*000e*/ 	.short	(.L_3 - .L_2)
	.align		4
.L_2:
        /*0010*/ 	.word	index@(triton_poi_fused__to_copy_add_arange_clamp_mul_sub_29)
        /*0014*/ 	.word	0x00000000


	//----- nvinfo : EIATTR_FRAME_SIZE
	.align		4
.L_3:
        /*0018*/ 	.byte	0x04, 0x11
        /*001a*/ 	.short	(.L_5 - .L_4)
	.align		4
.L_4:
        /*001c*/ 	.word	index@(triton_poi_fused__to_copy_add_arange_clamp_mul_sub_29)
        /*0020*/ 	.word	0x00000000


	//----- nvinfo : EIATTR_MIN_STACK_SIZE
	.align		4
.L_5:
        /*0024*/ 	.byte	0x04, 0x12
        /*0026*/ 	.short	(.L_7 - .L_6)
	.align		4
.L_6:
        /*0028*/ 	.word	index@(triton_poi_fused__to_copy_add_arange_clamp_mul_sub_29)
        /*002c*/ 	.word	0x00000000
.L_7:


//--------------------- .nv.info.triton_poi_fused__to_copy_add_arange_clamp_mul_sub_29 --------------------------
	.section	.nv.info.triton_poi_fused__to_copy_add_arange_clamp_mul_sub_29,"",@"SHT_CUDA_INFO"
	.sectionflags	@""
	.align	4


	//----- nvinfo : EIATTR_CUDA_API_VERSION
	.align		4
        /*0000*/ 	.byte	0x04, 0x37
        /*0002*/ 	.short	(.L_9 - .L_8)
.L_8:
        /*0004*/ 	.word	0x0000007c


	//----- nvinfo : EIATTR_KPARAM_INFO
	.align		4
.L_9:
        /*0008*/ 	.byte	0x04, 0x17
        /*000a*/ 	.short	(.L_11 - .L_10)
.L_10:
        /*000c*/ 	.word	0x00000000
        /*0010*/ 	.short	0x0001
        /*0012*/ 	.short	0x0008
        /*0014*/ 	.byte	0x00, 0xf0, 0x11, 0x00


	//----- nvinfo : EIATTR_KPARAM_INFO
	.align		4
.L_11:
        /*0018*/ 	.byte	0x04, 0x17
        /*001a*/ 	.short	(.L_13 - .L_12)
.L_12:
        /*001c*/ 	.word	0x00000000
        /*0020*/ 	.short	0x0000
        /*0022*/ 	.short	0x0000
        /*0024*/ 	.byte	0x00, 0xf4, 0x21, 0x00


	//----- nvinfo : EIATTR_SPARSE_MMA_MASK
	.align		4
.L_13:
        /*0028*/ 	.byte	0x03, 0x50
        /*002a*/ 	.short	0x0000


	//----- nvinfo : EIATTR_MAXREG_COUNT
	.align		4
        /*002c*/ 	.byte	0x03, 0x1b
        /*002e*/ 	.short	0x00ff


	//----- nvinfo : EIATTR_EXIT_INSTR_OFFSETS
	.align		4
        /*0030*/ 	.byte	0x04, 0x1c
        /*0032*/ 	.short	(.L_15 - .L_14)


	//   ....[0]....
.L_14:
        /*0034*/ 	.word	0x00000100


	//   ....[1]....
        /*0038*/ 	.word	0x00000130


	//----- nvinfo : EIATTR_REQNTID
	.align		4
.L_15:
        /*003c*/ 	.byte	0x04, 0x10
        /*003e*/ 	.short	(.L_17 - .L_16)
.L_16:
        /*0040*/ 	.word	0x00000080
        /*0044*/ 	.word	0x00000001
        /*0048*/ 	.word	0x00000001


	//----- nvinfo : EIATTR_CBANK_PARAM_SIZE
	.align		4
.L_17:
        /*004c*/ 	.byte	0x03, 0x19
        /*004e*/ 	.short	0x000c


	//----- nvinfo : EIATTR_PARAM_CBANK
	.align		4
        /*0050*/ 	.byte	0x04, 0x0a
        /*0052*/ 	.short	(.L_19 - .L_18)
	.align		4
.L_18:
        /*0054*/ 	.word	index@(.nv.constant0.triton_poi_fused__to_copy_add_arange_clamp_mul_sub_29)
        /*0058*/ 	.short	0x0210
        /*005a*/ 	.short	0x000c


	//----- nvinfo : EIATTR_SW_WAR
	.align		4
.L_19:
        /*005c*/ 	.byte	0x04, 0x36
        /*005e*/ 	.short	(.L_21 - .L_20)
.L_20:
        /*0060*/ 	.word	0x00000008
.L_21:


//--------------------- .nv.callgraph             --------------------------
	.section	.nv.callgraph,"",@"SHT_CUDA_CALLGRAPH"
	.align	4
	.sectionentsize	8
	.align		4
        /*0000*/ 	.word	0x00000000
	.align		4
        /*0004*/ 	.word	0xffffffff
	.align		4
        /*0008*/ 	.word	0x00000000
	.align		4
        /*000c*/ 	.word	0xfffffffe
	.align		4
        /*0010*/ 	.word	0x00000000
	.align		4
        /*0014*/ 	.word	0xfffffffd
	.align		4
        /*0018*/ 	.word	0x00000000
	.align		4
        /*001c*/ 	.word	0xfffffffc


//--------------------- .text.triton_poi_fused__to_copy_add_arange_clamp_mul_sub_29 --------------------------
	.section	.text.triton_poi_fused__to_copy_add_arange_clamp_mul_sub_29,"ax",@progbits
	.align	128
        .global         triton_poi_fused__to_copy_add_arange_clamp_mul_sub_29
        .type           triton_poi_fused__to_copy_add_arange_clamp_mul_sub_29,@function
        .size           triton_poi_fused__to_copy_add_arange_clamp_mul_sub_29,(.L_x_1 - triton_poi_fused__to_copy_add_arange_clamp_mul_sub_29)
        .other          triton_poi_fused__to_copy_add_arange_clamp_mul_sub_29,@"STO_CUDA_ENTRY STV_DEFAULT"
triton_poi_fused__to_copy_add_arange_clamp_mul_sub_29:
.text.triton_poi_fused__to_copy_add_arange_clamp_mul_sub_29:
[----:B------:R-:W0:Y:S02]  /*0000*/  LDC R1, c[0x0][0x28] ;  /* 0x00000a00ff017b82 */ /* 0x000e240000000800 */
[----:B------:R-:W1:Y:S01]  /*0010*/  S2R R0, SR_TID.X ;  /* 0x0000000000007919 */ /* 0x000e620000002100 */
[----:B------:R-:W-:Y:S01]  /*0020*/  HFMA2.MMA R3, -RZ, RZ, 1.5302734375, 591.5 ;  /* 0x3e1f609fff037435 */ /* 0x000fe200000001ff */
[----:B------:R-:W2:Y:S01]  /*0030*/  S2R R5, SR_CTAID.X ;  /* 0x0000000000057919 */ /* 0x000ea20000002500 */
[----:B-1----:R-:W-:-:S05]  /*0040*/  LOP3.LUT R0, R0, 0x7f, RZ, 0xc0, !PT ;  /* 0x0000007f00007812 */ /* 0x002fca00078ec0ff */
[----:B--2---:R-:W-:-:S05]  /*0050*/  IMAD R5, R5, 0x80, R0 ;  /* 0x0000008005057824 */ /* 0x004fca00078e0200 */
[----:B------:R-:W-:Y:S02]  /*0060*/  I2FP.F32.S32 R0, R5 ;  /* 0x0000000500007245 */ /* 0x000fe40000201400 */
[----:B------:R-:W-:-:S03]  /*0070*/  ISETP.GE.AND P0, PT, R5, 0x101, PT ;  /* 0x000001010500780c */ /* 0x000fc60003f06270 */
[----:B------:R-:W-:-:S04]  /*0080*/  FADD R0, R0, 0.5 ;  /* 0x3f00000000007421 */ /* 0x000fc80000000000 */
[----:B------:R-:W-:Y:S02]  /*0090*/  FFMA R0, R0, R3, -0.5 ;  /* 0xbf00000000007423 */ /* 0x000fe40000000003 */
[----:B------:R-:W1:Y:S03]  /*00a0*/  LDC.64 R2, c[0x0][0x210] ;  /* 0x00008400ff027b82 */ /* 0x000e660000000a00 */
[----:B------:R-:W-:-:S04]  /*00b0*/  FMNMX R0, RZ, R0, !PT ;  /* 0x00000000ff007209 */ /* 0x000fc80007800000 */
[----:B------:R-:W2:Y:S02]  /*00c0*/  F2I.TRUNC.NTZ R4, R0 ;  /* 0x0000000000047305 */ /* 0x000ea4000020f100 */
[----:B--2---:R-:W-:Y:S01]  /*00d0*/  I2FP.F32.S32 R7, R4 ;  /* 0x0000000400077245 */ /* 0x004fe20000201400 */
[----:B-1----:R-:W-:-:S04]  /*00e0*/  IMAD.WIDE R2, R5, 0x4, R2 ;  /* 0x0000000405027825 */ /* 0x002fc800078e0202 */
[----:B------:R-:W-:Y:S01]  /*00f0*/  FADD.SAT R7, R0, -R7 ;  /* 0x8000000700077221 */ /* 0x000fe20000002000 */
[----:B------:R-:W-:Y:S06]  /*0100*/  @P0 EXIT ;  /* 0x000000000000094d */ /* 0x000fec0003800000 */
[----:B------:R-:W-:Y:S02]  /*0110*/  ULDC.64 UR4, c[0x0][0x208] ;  /* 0x0000820000047ab9 */ /* 0x000fe40000000a00 */
[----:B------:R-:W-:Y:S01]  /*0120*/  STG.E desc[UR4][R2.64], R7 ;  /* 0x0000000702007986 */ /* 0x000fe2000c101904 */
[----:B------:R-:W-:Y:S05]  /*0130*/  EXIT ;  /* 0x000000000000794d */ /* 0x000fea0003800000 */
.L_x_0:
[----:B------:R-:W-:-:S00]  /*0140*/  BRA `(.L_x_0) ;  /* 0xfffffffc00fc7947 */ /* 0x000fc0000383ffff */
[----:B------:R-:W-:-:S00]  /*0150*/  NOP ;  /* 0x0000000000007918 */ /* 0x000fc00000000000 */
        /* <DEDUP_REMOVED lines=10> */
.L_x_1:


//--------------------- .nv.constant0.triton_poi_fused__to_copy_add_arange_clamp_mul_sub_29 --------------------------
	.section	.nv.constant0.triton_poi_fused__to_copy_add_arange_clamp_mul_sub_29,"a",@progbits
	.sectionflags	@""
	.align	4
.nv.constant0.triton_poi_fused__to_copy_add_arange_clamp_mul_sub_29:
	.zero		540
